	.headerflags	@"EF_CUDA_TEXMODE_UNIFIED EF_CUDA_64BIT_ADDRESS EF_CUDA_ACCELERATORS EF_CUDA_SM90 EF_CUDA_VIRTUAL_SM(EF_CUDA_SM90)"
	.elftype	@"ET_EXEC"


//--------------------- .nv.info                  --------------------------
	.section	.nv.info,"",@"SHT_CUDA_INFO"
	.align	4


	//----- nvinfo : EIATTR_REGCOUNT
	.align		4
        /*0000*/ 	.byte	0x04, 0x2f
        /*0002*/ 	.short	(.L_3 - .L_2)
	.align		4
.L_2:
        /*0004*/ 	.word	index@(triton_poi_fused__native_batch_norm_legit_no_training_add_relu_5)
        /*0008*/ 	.word	0x00000020


	//----- nvinfo : EIATTR_MIN_STACK_SIZE
	.align		4
.L_3:
        /*000c*/ 	.byte	0x04, 0x12
        /*000e*/ 	.short	(.L_5 - .L_4)
	.align		4
.L_4:
        /*0010*/ 	.word	index@(triton_poi_fused__native_batch_norm_legit_no_training_add_relu_5)
        /*0014*/ 	.word	0x00000000


	//----- nvinfo : EIATTR_FRAME_SIZE
	.align		4
.L_5:
        /*0018*/ 	.byte	0x04, 0x11
        /*001a*/ 	.short	(.L_7 - .L_6)
	.align		4
.L_6:
        /*001c*/ 	.word	index@(triton_poi_fused__native_batch_norm_legit_no_training_add_relu_5)
        /*0020*/ 	.word	0x00000000


	//----- nvinfo : EIATTR_MIN_STACK_SIZE
	.align		4
.L_7:
        /*0024*/ 	.byte	0x04, 0x12
        /*0026*/ 	.short	(.L_9 - .L_8)
	.align		4
.L_8:
        /*0028*/ 	.word	index@(triton_poi_fused__native_batch_norm_legit_no_training_add_relu_5)
        /*002c*/ 	.word	0x00000000
.L_9:


//--------------------- .nv.info.triton_poi_fused__native_batch_norm_legit_no_training_add_relu_5 --------------------------
	.section	.nv.info.triton_poi_fused__native_batch_norm_legit_no_training_add_relu_5,"",@"SHT_CUDA_INFO"
	.sectionflags	@""
	.align	4


	//----- nvinfo : EIATTR_CUDA_API_VERSION
	.align		4
        /*0000*/ 	.byte	0x04, 0x37
        /*0002*/ 	.short	(.L_11 - .L_10)
.L_10:
        /*0004*/ 	.word	0x0000007c


	//----- nvinfo : EIATTR_KPARAM_INFO
	.align		4
.L_11:
        /*0008*/ 	.byte	0x04, 0x17
        /*000a*/ 	.short	(.L_13 - .L_12)
.L_12:
        /*000c*/ 	.word	0x00000000
        /*0010*/ 	.short	0x000b
        /*0012*/ 	.short	0x0058
        /*0014*/ 	.byte	0x00, 0xf0, 0x11, 0x00


	//----- nvinfo : EIATTR_KPARAM_INFO
	.align		4
.L_13:
        /*0018*/ 	.byte	0x04, 0x17
        /*001a*/ 	.short	(.L_15 - .L_14)
.L_14:
        /*001c*/ 	.word	0x00000000
        /*0020*/ 	.short	0x000a
        /*0022*/ 	.short	0x0050
        /*0024*/ 	.byte	0x00, 0xf4, 0x21, 0x00


	//----- nvinfo : EIATTR_KPARAM_INFO
	.align		4
.L_15:
        /*0028*/ 	.byte	0x04, 0x17
        /*002a*/ 	.short	(.L_17 - .L_16)
.L_16:
        /*002c*/ 	.word	0x00000000
        /*0030*/ 	.short	0x0009
        /*0032*/ 	.short	0x0048
        /*0034*/ 	.byte	0x00, 0xf4, 0x21, 0x00


	//----- nvinfo : EIATTR_KPARAM_INFO
	.align		4
.L_17:
        /*0038*/ 	.byte	0x04, 0x17
        /*003a*/ 	.short	(.L_19 - .L_18)
.L_18:
        /*003c*/ 	.word	0x00000000
        /*0040*/ 	.short	0x0008
        /*0042*/ 	.short	0x0040
        /*0044*/ 	.byte	0x00, 0xf4, 0x21, 0x00


	//----- nvinfo : EIATTR_KPARAM_INFO
	.align		4
.L_19:
        /*0048*/ 	.byte	0x04, 0x17
        /*004a*/ 	.short	(.L_21 - .L_20)
.L_20:
        /*004c*/ 	.word	0x00000000
        /*0050*/ 	.short	0x0007
        /*0052*/ 	.short	0x0038
        /*0054*/ 	.byte	0x00, 0xf4, 0x21, 0x00


	//----- nvinfo : EIATTR_KPARAM_INFO
	.align		4
.L_21:
        /*0058*/ 	.byte	0x04, 0x17
        /*005a*/ 	.short	(.L_23 - .L_22)
.L_22:
        /*005c*/ 	.word	0x00000000
        /*0060*/ 	.short	0x0006
        /*0062*/ 	.short	0x0030
        /*0064*/ 	.byte	0x00, 0xf4, 0x21, 0x00


	//----- nvinfo : EIATTR_KPARAM_INFO
	.align		4
.L_23:
        /*0068*/ 	.byte	0x04, 0x17
        /*006a*/ 	.short	(.L_25 - .L_24)
.L_24:
        /*006c*/ 	.word	0x00000000
        /*0070*/ 	.short	0x0005
        /*0072*/ 	.short	0x0028
        /*0074*/ 	.byte	0x00, 0xf4, 0x21, 0x00


	//----- nvinfo : EIATTR_KPARAM_INFO
	.align		4
.L_25:
        /*0078*/ 	.byte	0x04, 0x17
        /*007a*/ 	.short	(.L_27 - .L_26)
.L_26:
        /*007c*/ 	.word	0x00000000
        /*0080*/ 	.short	0x0004
        /*0082*/ 	.short	0x0020
        /*0084*/ 	.byte	0x00, 0xf4, 0x21, 0x00


	//----- nvinfo : EIATTR_KPARAM_INFO
	.align		4
.L_27:
        /*0088*/ 	.byte	0x04, 0x17
        /*008a*/ 	.short	(.L_29 - .L_28)
.L_28:
        /*008c*/ 	.word	0x00000000
        /*0090*/ 	.short	0x0003
        /*0092*/ 	.short	0x0018
        /*0094*/ 	.byte	0x00, 0xf4, 0x21, 0x00


	//----- nvinfo : EIATTR_KPARAM_INFO
	.align		4
.L_29:
        /*0098*/ 	.byte	0x04, 0x17
        /*009a*/ 	.short	(.L_31 - .L_30)
.L_30:
        /*009c*/ 	.word	0x00000000
        /*00a0*/ 	.short	0x0002
        /*00a2*/ 	.short	0x0010
        /*00a4*/ 	.byte	0x00, 0xf4, 0x21, 0x00


	//----- nvinfo : EIATTR_KPARAM_INFO
	.align		4
.L_31:
        /*00a8*/ 	.byte	0x04, 0x17
        /*00aa*/ 	.short	(.L_33 - .L_32)
.L_32:
        /*00ac*/ 	.word	0x00000000
        /*00b0*/ 	.short	0x0001
        /*00b2*/ 	.short	0x0008
        /*00b4*/ 	.byte	0x00, 0xf4, 0x21, 0x00


	//----- nvinfo : EIATTR_KPARAM_INFO
	.align		4
.L_33:
        /*00b8*/ 	.byte	0x04, 0x17
        /*00ba*/ 	.short	(.L_35 - .L_34)
.L_34:
        /*00bc*/ 	.word	0x00000000
        /*00c0*/ 	.short	0x0000
        /*00c2*/ 	.short	0x0000
        /*00c4*/ 	.byte	0x00, 0xf4, 0x21, 0x00


	//----- nvinfo : EIATTR_SPARSE_MMA_MASK
	.align		4
.L_35:
        /*00c8*/ 	.byte	0x03, 0x50
        /*00ca*/ 	.short	0x0000


	//----- nvinfo : EIATTR_MAXREG_COUNT
	.align		4
        /*00cc*/ 	.byte	0x03, 0x1b
        /*00ce*/ 	.short	0x00ff


	//----- nvinfo : EIATTR_EXIT_INSTR_OFFSETS
	.align		4
        /*00d0*/ 	.byte	0x04, 0x1c
        /*00d2*/ 	.short	(.L_37 - .L_36)


	//   ....[0]....
.L_36:
        /*00d4*/ 	.word	0x00000b80


	//----- nvinfo : EIATTR_REQNTID
	.align		4
.L_37:
        /*00d8*/ 	.byte	0x04, 0x10
        /*00da*/ 	.short	(.L_39 - .L_38)
.L_38:
        /*00dc*/ 	.word	0x00000080
        /*00e0*/ 	.word	0x00000001
        /*00e4*/ 	.word	0x00000001


	//----- nvinfo : EIATTR_CBANK_PARAM_SIZE
	.align		4
.L_39:
        /*00e8*/ 	.byte	0x03, 0x19
        /*00ea*/ 	.short	0x005c


	//----- nvinfo : EIATTR_PARAM_CBANK
	.align		4
        /*00ec*/ 	.byte	0x04, 0x0a
        /*00ee*/ 	.short	(.L_41 - .L_40)
	.align		4
.L_40:
        /*00f0*/ 	.word	index@(.nv.constant0.triton_poi_fused__native_batch_norm_legit_no_training_add_relu_5)
        /*00f4*/ 	.short	0x0210
        /*00f6*/ 	.short	0x005c


	//----- nvinfo : EIATTR_SW_WAR
	.align		4
.L_41:
        /*00f8*/ 	.byte	0x04, 0x36
        /*00fa*/ 	.short	(.L_43 - .L_42)
.L_42:
        /*00fc*/ 	.word	0x00000008
.L_43:


//--------------------- .nv.callgraph             --------------------------
	.section	.nv.callgraph,"",@"SHT_CUDA_CALLGRAPH"
	.align	4
	.sectionentsize	8
	.align		4
        /*0000*/ 	.word	0x00000000
	.align		4
        /*0004*/ 	.word	0xffffffff
	.align		4
        /*0008*/ 	.word	0x00000000
	.align		4
        /*000c*/ 	.word	0xfffffffe
	.align		4
        /*0010*/ 	.word	0x00000000
	.align		4
        /*0014*/ 	.word	0xfffffffd
	.align		4
        /*0018*/ 	.word	0x00000000
	.align		4
        /*001c*/ 	.word	0xfffffffc


//--------------------- .nv.constant4             --------------------------
	.section	.nv.constant4,"a",@progbits
	.align	8
	.align		8
.nv.constant4:
        /*0000*/ 	.dword	_$_str
	.align		8
        /*0008*/ 	.dword	_$_str_$_2


//--------------------- .text.triton_poi_fused__native_batch_norm_legit_no_training_add_relu_5 --------------------------
	.section	.text.triton_poi_fused__native_batch_norm_legit_no_training_add_relu_5,"ax",@progbits
	.align	128
        .global         triton_poi_fused__native_batch_norm_legit_no_training_add_relu_5
        .type           triton_poi_fused__native_batch_norm_legit_no_training_add_relu_5,@function
        .size           triton_poi_fused__native_batch_norm_legit_no_training_add_relu_5,(.L_x_1 - triton_poi_fused__native_batch_norm_legit_no_training_add_relu_5)
        .other          triton_poi_fused__native_batch_norm_legit_no_training_add_relu_5,@"STO_CUDA_ENTRY STV_DEFAULT"
triton_poi_fused__native_batch_norm_legit_no_training_add_relu_5:
.text.triton_poi_fused__native_batch_norm_legit_no_training_add_relu_5:
[----:B------:R-:W-:Y:S01]  /*0000*/  LDC R1, c[0x0][0x28] ;  /* 0x00000a00ff017b82 */ /* 0x000fe20000000800 */
[----:B------:R-:W1:Y:S01]  /*0010*/  S2R R0, SR_TID.X ;  /* 0x0000000000007919 */ /* 0x000e620000002100 */
[----:B------:R-:W-:-:S06]  /*0020*/  ULDC.64 UR4, c[0x0][0x208] ;  /* 0x0000820000047ab9 */ /* 0x000fcc0000000a00 */
[----:B------:R-:W2:Y:S01]  /*0030*/  LDC.64 R8, c[0x0][0x220] ;  /* 0x00008800ff087b82 */ /* 0x000ea20000000a00 */
[----:B------:R-:W3:Y:S07]  /*0040*/  S2R R3, SR_CTAID.X ;  /* 0x0000000000037919 */ /* 0x000eee0000002500 */
[----:B------:R-:W4:Y:S08]  /*0050*/  LDC.64 R28, c[0x0][0x218] ;  /* 0x00008600ff1c7b82 */ /* 0x000f300000000a00 */
[----:B------:R-:W5:Y:S08]  /*0060*/  LDC.64 R18, c[0x0][0x230] ;  /* 0x00008c00ff127b82 */ /* 0x000f700000000a00 */
[----:B------:R-:W2:Y:S01]  /*0070*/  LDC.64 R26, c[0x0][0x238] ;  /* 0x00008e00ff1a7b82 */ /* 0x000ea20000000a00 */
[----:B-1----:R-:W-:-:S02]  /*0080*/  SHF.L.U32 R0, R0, 0x2, RZ ;  /* 0x0000000200007819 */ /* 0x002fc400000006ff */
[----:B---3--:R-:W-:Y:S02]  /*0090*/  SHF.R.S32.HI R5, RZ, 0x15, R3 ;  /* 0x00000015ff057819 */ /* 0x008fe40000011403 */
[----:B------:R-:W-:Y:S02]  /*00a0*/  LOP3.LUT R0, R0, 0x1fc, RZ, 0xc0, !PT ;  /* 0x000001fc00007812 */ /* 0x000fe400078ec0ff */
[----:B------:R-:W-:Y:S02]  /*00b0*/  SGXT R5, R5, 0x1 ;  /* 0x000000010505781a */ /* 0x000fe40000000200 */
[----:B------:R-:W-:Y:S02]  /*00c0*/  LEA R4, R3, R0, 0xa ;  /* 0x0000000003047211 */ /* 0x000fe400078e50ff */
[----:B------:R-:W1:Y:S02]  /*00d0*/  LDC.64 R2, c[0x0][0x228] ;  /* 0x00008a00ff027b82 */ /* 0x000e640000000a00 */
[----:B------:R-:W-:-:S04]  /*00e0*/  LEA.HI R5, R5, R4, RZ, 0xc ;  /* 0x0000000405057211 */ /* 0x000fc800078f60ff */
[----:B------:R-:W-:Y:S02]  /*00f0*/  SHF.R.S32.HI R21, RZ, 0xc, R5 ;  /* 0x0000000cff157819 */ /* 0x000fe40000011405 */
[----:B------:R-:W-:Y:S02]  /*0100*/  IADD3 R5, R5, 0x200, RZ ;  /* 0x0000020005057810 */ /* 0x000fe40007ffe0ff */
[----:B------:R-:W-:Y:S02]  /*0110*/  LEA.HI R0, R21, R21, RZ, 0x7 ;  /* 0x0000001515007211 */ /* 0x000fe400078f38ff */
[----:B------:R-:W-:Y:S02]  /*0120*/  SHF.R.S32.HI R5, RZ, 0xc, R5 ;  /* 0x0000000cff057819 */ /* 0x000fe40000011405 */
[----:B------:R-:W-:Y:S02]  /*0130*/  LOP3.LUT R0, R0, 0xffffff80, RZ, 0xc0, !PT ;  /* 0xffffff8000007812 */ /* 0x000fe400078ec0ff */
[----:B------:R-:W-:-:S02]  /*0140*/  LEA.HI R6, R5, R5, RZ, 0x7 ;  /* 0x0000000505067211 */ /* 0x000fc400078f38ff */
[----:B------:R-:W-:Y:S02]  /*0150*/  IADD3 R21, R21, -R0, RZ ;  /* 0x8000000015157210 */ /* 0x000fe40007ffe0ff */
[----:B------:R-:W-:-:S04]  /*0160*/  LOP3.LUT R6, R6, 0xffffff80, RZ, 0xc0, !PT ;  /* 0xffffff8006067812 */ /* 0x000fc800078ec0ff */
[----:B------:R-:W-:Y:S01]  /*0170*/  IADD3 R23, R5, -R6, RZ ;  /* 0x8000000605177210 */ /* 0x000fe20007ffe0ff */
[----:B-1----:R-:W-:-:S04]  /*0180*/  IMAD.WIDE R10, R21, 0x4, R2 ;  /* 0x00000004150a7825 */ /* 0x002fc800078e0202 */
[----:B------:R-:W-:Y:S01]  /*0190*/  IMAD.WIDE R6, R23, 0x4, R2 ;  /* 0x0000000417067825 */ /* 0x000fe200078e0202 */
[----:B------:R1:W3:Y:S01]  /*01a0*/  LDG.E.EL R5, desc[UR4][R10.64] ;  /* 0x000000040a057981 */ /* 0x0002e2000c2e1900 */
[----:B------:R-:W1:Y:S04]  /*01b0*/  LDC.64 R2, c[0x0][0x250] ;  /* 0x00009400ff027b82 */ /* 0x000e680000000a00 */
[----:B------:R-:W3:Y:S01]  /*01c0*/  LDG.E.EL R7, desc[UR4][R6.64] ;  /* 0x0000000406077981 */ /* 0x000ee2000c2e1900 */
[----:B-1----:R-:W-:-:S06]  /*01d0*/  IMAD.WIDE R16, R21, 0x4, R2 ;  /* 0x0000000415107825 */ /* 0x002fcc00078e0202 */
[----:B------:R-:W3:Y:S01]  /*01e0*/  LDG.E.EL R16, desc[UR4][R16.64] ;  /* 0x0000000410107981 */ /* 0x000ee2000c2e1900 */
[----:B--2---:R-:W-:-:S04]  /*01f0*/  IMAD.WIDE R12, R21, 0x4, R8 ;  /* 0x00000004150c7825 */ /* 0x004fc800078e0208 */
[----:B----4-:R-:W-:Y:S01]  /*0200*/  IMAD.WIDE R28, R4, 0x4, R28 ;  /* 0x00000004041c7825 */ /* 0x010fe200078e021c */
[----:B------:R-:W2:Y:S03]  /*0210*/  LDG.E.EL R0, desc[UR4][R12.64] ;  /* 0x000000040c007981 */ /* 0x000ea6000c2e1900 */
[----:B-----5:R-:W-:-:S04]  /*0220*/  IMAD.WIDE R24, R21, 0x4, R18 ;  /* 0x0000000415187825 */ /* 0x020fc800078e0212 */
[----:B0-----:R-:W-:Y:S02]  /*0230*/  IMAD.WIDE R10, R21, 0x4, R26 ;  /* 0x00000004150a7825 */ /* 0x001fe400078e021a */
[----:B------:R0:W4:Y:S04]  /*0240*/  LDG.E.EL R25, desc[UR4][R24.64] ;  /* 0x0000000418197981 */ /* 0x000128000c2e1900 */
[----:B------:R-:W2:Y:S01]  /*0250*/  LDG.E.128 R12, desc[UR4][R28.64] ;  /* 0x000000041c0c7981 */ /* 0x000ea2000c1e1d00 */
[----:B------:R-:W-:-:S03]  /*0260*/  IMAD.WIDE R8, R23, 0x4, R8 ;  /* 0x0000000417087825 */ /* 0x000fc600078e0208 */
[----:B------:R-:W4:Y:S04]  /*0270*/  LDG.E.EL R6, desc[UR4][R10.64] ;  /* 0x000000040a067981 */ /* 0x000f28000c2e1900 */
[----:B------:R-:W5:Y:S04]  /*0280*/  LDG.E.EL R17, desc[UR4][R8.64] ;  /* 0x0000000408117981 */ /* 0x000f68000c2e1900 */
[----:B------:R1:W5:Y:S01]  /*0290*/  LDG.E.128 R8, desc[UR4][R28.64+0x800] ;  /* 0x000800041c087981 */ /* 0x000362000c1e1d00 */
[----:B------:R-:W-:-:S04]  /*02a0*/  IMAD.WIDE R18, R23, 0x4, R18 ;  /* 0x0000000417127825 */ /* 0x000fc800078e0212 */
[----:B------:R-:W-:Y:S02]  /*02b0*/  IMAD.WIDE R26, R23, 0x4, R26 ;  /* 0x00000004171a7825 */ /* 0x000fe400078e021a */
[----:B------:R-:W5:Y:S04]  /*02c0*/  LDG.E.EL R19, desc[UR4][R18.64] ;  /* 0x0000000412137981 */ /* 0x000f68000c2e1900 */
[----:B------:R0:W5:Y:S01]  /*02d0*/  LDG.E.EL R20, desc[UR4][R26.64] ;  /* 0x000000041a147981 */ /* 0x000162000c2e1900 */
[----:B---3--:R-:W-:Y:S01]  /*02e0*/  FADD R5, R5, 9.9999997473787516356e-06 ;  /* 0x3727c5ac05057421 */ /* 0x008fe20000000000 */
[----:B------:R-:W-:-:S04]  /*02f0*/  FADD R7, R7, 9.9999997473787516356e-06 ;  /* 0x3727c5ac07077421 */ /* 0x000fc80000000000 */
[----:B0-----:R-:W0:Y:S08]  /*0300*/  MUFU.SQRT R24, R7 ;  /* 0x0000000700187308 */ /* 0x001e300000002000 */
[----:B------:R-:W3:Y:S01]  /*0310*/  MUFU.SQRT R22, R5 ;  /* 0x0000000500167308 */ /* 0x000ee20000002000 */
[C---:B0-----:R-:W-:Y:S02]  /*0320*/  FSETP.GT.AND P1, PT, R24.reuse, 8.50705917302346158658e+37, PT ;  /* 0x7e8000001800780b */ /* 0x041fe40003f24000 */
[----:B------:R-:W-:-:S02]  /*0330*/  FSETP.GEU.AND P3, PT, R24, 1.175494350822287508e-38, PT ;  /* 0x008000001800780b */ /* 0x000fc40003f6e000 */
[C---:B---3--:R-:W-:Y:S02]  /*0340*/  FSETP.GT.AND P0, PT, R22.reuse, 8.50705917302346158658e+37, PT ;  /* 0x7e8000001600780b */ /* 0x048fe40003f04000 */
[----:B------:R-:W-:-:S07]  /*0350*/  FSETP.GEU.AND P2, PT, R22, 1.175494350822287508e-38, PT ;  /* 0x008000001600780b */ /* 0x000fce0003f4e000 */
[----:B------:R-:W-:Y:S01]  /*0360*/  @P1 FMUL R24, R24, 0.25 ;  /* 0x3e80000018181820 */ /* 0x000fe20000400000 */
[----:B------:R-:W-:-:S03]  /*0370*/  HFMA2.MMA R5, -RZ, RZ, 1.625, 0 ;  /* 0x3e800000ff057435 */ /* 0x000fc600000001ff */
[----:B------:R-:W-:Y:S01]  /*0380*/  @!P3 FMUL R24, R24, 16777216 ;  /* 0x4b8000001818b820 */ /* 0x000fe20000400000 */
[----:B------:R-:W-:Y:S01]  /*0390*/  @P0 FMUL R22, R22, 0.25 ;  /* 0x3e80000016160820 */ /* 0x000fe20000400000 */
[----:B-1----:R-:W-:-:S04]  /*03a0*/  FADD R28, R16, 9.9999997473787516356e-06 ;  /* 0x3727c5ac101c7421 */ /* 0x002fc80000000000 */
[----:B------:R-:W0:Y:S01]  /*03b0*/  MUFU.RCP R24, R24 ;  /* 0x0000001800187308 */ /* 0x000e220000001000 */
[----:B------:R-:W-:Y:S01]  /*03c0*/  @!P2 FMUL R22, R22, 16777216 ;  /* 0x4b8000001616a820 */ /* 0x000fe20000400000 */
[----:B------:R-:W-:-:S06]  /*03d0*/  FSEL R27, R5, 1, P1 ;  /* 0x3f800000051b7808 */ /* 0x000fcc0000800000 */
[----:B------:R-:W1:Y:S01]  /*03e0*/  MUFU.RCP R18, R22 ;  /* 0x0000001600127308 */ /* 0x000e620000001000 */
[----:B------:R-:W-:-:S07]  /*03f0*/  @!P3 FMUL R27, R27, 16777216 ;  /* 0x4b8000001b1bb820 */ /* 0x000fce0000400000 */
[----:B------:R-:W3:Y:S01]  /*0400*/  MUFU.SQRT R22, R28 ;  /* 0x0000001c00167308 */ /* 0x000ee20000002000 */
[----:B------:R-:W-:Y:S01]  /*0410*/  FSEL R7, R5, 1, P0 ;  /* 0x3f80000005077808 */ /* 0x000fe20000000000 */
[----:B0-----:R-:W-:Y:S01]  /*0420*/  FMUL R16, R24, R27 ;  /* 0x0000001b18107220 */ /* 0x001fe20000400000 */
[----:B------:R-:W-:-:S04]  /*0430*/  IMAD.WIDE R26, R23, 0x4, R2 ;  /* 0x00000004171a7825 */ /* 0x000fc800078e0202 */
[----:B------:R-:W-:Y:S01]  /*0440*/  @!P2 FMUL R7, R7, 16777216 ;  /* 0x4b8000000707a820 */ /* 0x000fe20000400000 */
[----:B------:R0:W5:Y:S01]  /*0450*/  LDG.E.EL R2, desc[UR4][R26.64] ;  /* 0x000000041a027981 */ /* 0x000162000c2e1900 */
[--C-:B--2---:R-:W-:Y:S02]  /*0460*/  FADD R12, R12, -R0.reuse ;  /* 0x800000000c0c7221 */ /* 0x104fe40000000000 */
[----:B-1----:R-:W-:Y:S01]  /*0470*/  FMUL R7, R18, R7 ;  /* 0x0000000712077220 */ /* 0x002fe20000400000 */
[C---:B---3--:R-:W-:Y:S02]  /*0480*/  FSETP.GT.AND P0, PT, R22.reuse, 8.50705917302346158658e+37, PT ;  /* 0x7e8000001600780b */ /* 0x048fe40003f04000 */
[----:B------:R-:W-:Y:S01]  /*0490*/  FSETP.GEU.AND P1, PT, R22, 1.175494350822287508e-38, PT ;  /* 0x008000001600780b */ /* 0x000fe20003f2e000 */
[--C-:B------:R-:W-:Y:S01]  /*04a0*/  FADD R18, R13, -R0.reuse ;  /* 0x800000000d127221 */ /* 0x100fe20000000000 */
[--C-:B------:R-:W-:Y:S01]  /*04b0*/  FADD R14, R14, -R0.reuse ;  /* 0x800000000e0e7221 */ /* 0x100fe20000000000 */
[----:B------:R-:W-:Y:S01]  /*04c0*/  FADD R0, R15, -R0 ;  /* 0x800000000f007221 */ /* 0x000fe20000000000 */
[C---:B------:R-:W-:Y:S01]  /*04d0*/  FMUL R12, R7.reuse, R12 ;  /* 0x0000000c070c7220 */ /* 0x040fe20000400000 */
[C---:B------:R-:W-:Y:S01]  /*04e0*/  FMUL R3, R7.reuse, R18 ;  /* 0x0000001207037220 */ /* 0x040fe20000400000 */
[C---:B------:R-:W-:Y:S01]  /*04f0*/  FMUL R13, R7.reuse, R14 ;  /* 0x0000000e070d7220 */ /* 0x040fe20000400000 */
[----:B------:R-:W-:Y:S01]  /*0500*/  FMUL R29, R7, R0 ;  /* 0x00000000071d7220 */ /* 0x000fe20000400000 */
[----:B------:R-:W1:Y:S01]  /*0510*/  LDC.64 R14, c[0x0][0x248] ;  /* 0x00009200ff0e7b82 */ /* 0x000e620000000a00 */
[----:B----4-:R-:W-:-:S02]  /*0520*/  FFMA R0, R25, R3, R6 ;  /* 0x0000000319007223 */ /* 0x010fc40000000006 */
[----:B------:R-:W-:Y:S01]  /*0530*/  @P0 FMUL R22, R22, 0.25 ;  /* 0x3e80000016160820 */ /* 0x000fe20000400000 */
[C-C-:B------:R-:W-:Y:S01]  /*0540*/  FFMA R7, R25.reuse, R12, R6.reuse ;  /* 0x0000000c19077223 */ /* 0x140fe20000000006 */
[C-C-:B------:R-:W-:Y:S01]  /*0550*/  FFMA R3, R25.reuse, R13, R6.reuse ;  /* 0x0000000d19037223 */ /* 0x140fe20000000006 */
[----:B------:R-:W-:Y:S01]  /*0560*/  FFMA R6, R25, R29, R6 ;  /* 0x0000001d19067223 */ /* 0x000fe20000000006 */
[--C-:B-----5:R-:W-:Y:S01]  /*0570*/  FADD R25, R10, -R17.reuse ;  /* 0x800000110a197221 */ /* 0x120fe20000000000 */
[----:B------:R-:W2:Y:S01]  /*0580*/  LDC.64 R12, c[0x0][0x258] ;  /* 0x00009600ff0c7b82 */ /* 0x000ea20000000a00 */
[----:B------:R-:W-:Y:S01]  /*0590*/  @!P1 FMUL R22, R22, 16777216 ;  /* 0x4b80000016169820 */ /* 0x000fe20000400000 */
[--C-:B------:R-:W-:Y:S01]  /*05a0*/  FADD R18, R11, -R17.reuse ;  /* 0x800000110b127221 */ /* 0x100fe20000000000 */
[--C-:B0-----:R-:W-:Y:S01]  /*05b0*/  FADD R27, R8, -R17.reuse ;  /* 0x80000011081b7221 */ /* 0x101fe20000000000 */
[----:B------:R-:W-:-:S04]  /*05c0*/  FADD R29, R9, -R17 ;  /* 0x80000011091d7221 */ /* 0x000fc80000000000 */
[----:B------:R-:W0:Y:S01]  /*05d0*/  LDC.64 R10, c[0x0][0x240] ;  /* 0x00009000ff0a7b82 */ /* 0x000e220000000a00 */
[----:B------:R-:W3:Y:S07]  /*05e0*/  MUFU.RCP R22, R22 ;  /* 0x0000001600167308 */ /* 0x000eee0000001000 */
[----:B------:R-:W4:Y:S01]  /*05f0*/  LDC.64 R8, c[0x0][0x260] ;  /* 0x00009800ff087b82 */ /* 0x000f220000000a00 */
[C---:B------:R-:W-:Y:S01]  /*0600*/  FMUL R17, R16.reuse, R29 ;  /* 0x0000001d10117220 */ /* 0x040fe20000400000 */
[C---:B------:R-:W-:Y:S01]  /*0610*/  FMUL R29, R16.reuse, R25 ;  /* 0x00000019101d7220 */ /* 0x040fe20000400000 */
[----:B------:R-:W-:Y:S01]  /*0620*/  FSEL R25, R5, 1, P0 ;  /* 0x3f80000005197808 */ /* 0x000fe20000000000 */
[C---:B------:R-:W-:Y:S01]  /*0630*/  FMUL R27, R16.reuse, R27 ;  /* 0x0000001b101b7220 */ /* 0x040fe20000400000 */
[----:B------:R-:W-:Y:S01]  /*0640*/  FMUL R24, R16, R18 ;  /* 0x0000001210187220 */ /* 0x000fe20000400000 */
[----:B------:R-:W-:-:S02]  /*0650*/  FFMA R17, R19, R17, R20 ;  /* 0x0000001113117223 */ /* 0x000fc40000000014 */
[----:B------:R-:W-:Y:S01]  /*0660*/  @!P1 FMUL R25, R25, 16777216 ;  /* 0x4b80000019199820 */ /* 0x000fe20000400000 */
[C-C-:B------:R-:W-:Y:S01]  /*0670*/  FFMA R16, R19.reuse, R27, R20.reuse ;  /* 0x0000001b13107223 */ /* 0x140fe20000000014 */
[----:B------:R-:W-:Y:S01]  /*0680*/  FFMA R18, R19, R29, R20 ;  /* 0x0000001d13127223 */ /* 0x000fe20000000014 */
[----:B-1----:R-:W-:-:S04]  /*0690*/  IMAD.WIDE R26, R21, 0x4, R14 ;  /* 0x00000004151a7825 */ /* 0x002fc800078e020e */
[----:B------:R-:W-:Y:S01]  /*06a0*/  FFMA R20, R19, R24, R20 ;  /* 0x0000001813147223 */ /* 0x000fe20000000014 */
[----:B---3--:R-:W-:Y:S01]  /*06b0*/  FMUL R19, R22, R25 ;  /* 0x0000001916137220 */ /* 0x008fe20000400000 */
[----:B------:R-:W-:Y:S01]  /*06c0*/  IMAD.WIDE R24, R23, 0x4, R14 ;  /* 0x0000000417187825 */ /* 0x000fe200078e020e */
[----:B------:R0:W3:Y:S03]  /*06d0*/  LDG.E.EL R22, desc[UR4][R26.64] ;  /* 0x000000041a167981 */ /* 0x0000e6000c2e1900 */
[C---:B--2---:R-:W-:Y:S02]  /*06e0*/  IMAD.WIDE R14, R21.reuse, 0x4, R12 ;  /* 0x00000004150e7825 */ /* 0x044fe400078e020c */
[----:B------:R-:W2:Y:S02]  /*06f0*/  LDG.E.EL R24, desc[UR4][R24.64] ;  /* 0x0000000418187981 */ /* 0x000ea4000c2e1900 */
[----:B----4-:R-:W-:-:S02]  /*0700*/  IMAD.WIDE R28, R21, 0x4, R8 ;  /* 0x00000004151c7825 */ /* 0x010fc400078e0208 */
[----:B------:R1:W4:Y:S02]  /*0710*/  LDG.E.EL R21, desc[UR4][R14.64] ;  /* 0x000000040e157981 */ /* 0x000324000c2e1900 */
[----:B0-----:R-:W-:Y:S02]  /*0720*/  IMAD.WIDE R26, R4, 0x4, R10 ;  /* 0x00000004041a7825 */ /* 0x001fe400078e020a */
[----:B------:R-:W4:Y:S02]  /*0730*/  LDG.E.EL R28, desc[UR4][R28.64] ;  /* 0x000000041c1c7981 */ /* 0x000f24000c2e1900 */
[C---:B-1----:R-:W-:Y:S02]  /*0740*/  IMAD.WIDE R14, R23.reuse, 0x4, R8 ;  /* 0x00000004170e7825 */ /* 0x042fe400078e0208 */
[----:B------:R-:W3:Y:S02]  /*0750*/  LDG.E.128 R8, desc[UR4][R26.64] ;  /* 0x000000041a087981 */ /* 0x000ee4000c1e1d00 */
[----:B------:R-:W-:-:S02]  /*0760*/  IMAD.WIDE R12, R23, 0x4, R12 ;  /* 0x00000004170c7825 */ /* 0x000fc400078e020c */
[----:B------:R-:W5:Y:S04]  /*0770*/  LDG.E.EL R25, desc[UR4][R14.64] ;  /* 0x000000040e197981 */ /* 0x000f68000c2e1900 */
[----:B------:R2:W5:Y:S04]  /*0780*/  LDG.E.EL R23, desc[UR4][R12.64] ;  /* 0x000000040c177981 */ /* 0x000568000c2e1900 */
[----:B------:R-:W2:Y:S01]  /*0790*/  LDG.E.128 R12, desc[UR4][R26.64+0x800] ;  /* 0x000800041a0c7981 */ /* 0x000ea2000c1e1d00 */
[----:B------:R-:W-:-:S06]  /*07a0*/  FADD R2, R2, 9.9999997473787516356e-06 ;  /* 0x3727c5ac02027421 */ /* 0x000fcc0000000000 */
[----:B------:R-:W0:Y:S02]  /*07b0*/  MUFU.SQRT R2, R2 ;  /* 0x0000000200027308 */ /* 0x000e240000002000 */
[C---:B0-----:R-:W-:Y:S02]  /*07c0*/  FSETP.GT.AND P0, PT, R2.reuse, 8.50705917302346158658e+37, PT ;  /* 0x7e8000000200780b */ /* 0x041fe40003f04000 */
[----:B------:R-:W-:-:S11]  /*07d0*/  FSETP.GEU.AND P1, PT, R2, 1.175494350822287508e-38, PT ;  /* 0x008000000200780b */ /* 0x000fd60003f2e000 */
[----:B------:R-:W-:-:S04]  /*07e0*/  @P0 FMUL R2, R2, 0.25 ;  /* 0x3e80000002020820 */ /* 0x000fc80000400000 */
[----:B------:R-:W-:-:S06]  /*07f0*/  @!P1 FMUL R2, R2, 16777216 ;  /* 0x4b80000002029820 */ /* 0x000fcc0000400000 */
[----:B------:R-:W0:Y:S01]  /*0800*/  MUFU.RCP R2, R2 ;  /* 0x0000000200027308 */ /* 0x000e220000001000 */
[----:B------:R-:W-:-:S05]  /*0810*/  FSEL R5, R5, 1, P0 ;  /* 0x3f80000005057808 */ /* 0x000fca0000000000 */
[----:B------:R-:W-:-:S04]  /*0820*/  @!P1 FMUL R5, R5, 16777216 ;  /* 0x4b80000005059820 */ /* 0x000fc80000400000 */
[----:B0-----:R-:W-:Y:S01]  /*0830*/  FMUL R5, R2, R5 ;  /* 0x0000000502057220 */ /* 0x001fe20000400000 */
[--C-:B---3--:R-:W-:Y:S01]  /*0840*/  FADD R10, R10, -R22.reuse ;  /* 0x800000160a0a7221 */ /* 0x108fe20000000000 */
[--C-:B------:R-:W-:Y:S01]  /*0850*/  FADD R8, R8, -R22.reuse ;  /* 0x8000001608087221 */ /* 0x100fe20000000000 */
[--C-:B------:R-:W-:Y:S01]  /*0860*/  FADD R9, R9, -R22.reuse ;  /* 0x8000001609097221 */ /* 0x100fe20000000000 */
[----:B------:R-:W-:Y:S01]  /*0870*/  FADD R22, R11, -R22 ;  /* 0x800000160b167221 */ /* 0x000fe20000000000 */
[C---:B------:R-:W-:Y:S02]  /*0880*/  FMUL R11, R19.reuse, R10 ;  /* 0x0000000a130b7220 */ /* 0x040fe40000400000 */
[----:B------:R-:W-:Y:S02]  /*0890*/  FMUL R9, R19, R9 ;  /* 0x0000000913097220 */ /* 0x000fe40000400000 */
[C-C-:B----4-:R-:W-:Y:S02]  /*08a0*/  FFMA R10, R21.reuse, R11, R28.reuse ;  /* 0x0000000b150a7223 */ /* 0x150fe4000000001c */
[----:B------:R-:W-:-:S03]  /*08b0*/  FFMA R9, R21, R9, R28 ;  /* 0x0000000915097223 */ /* 0x000fc6000000001c */
[----:B------:R-:W-:Y:S01]  /*08c0*/  FSETP.GEU.AND P4, PT, R3, -R10, PT ;  /* 0x8000000a0300720b */ /* 0x000fe20003f8e000 */
[----:B------:R-:W-:Y:S02]  /*08d0*/  FADD R10, R10, R3 ;  /* 0x000000030a0a7221 */ /* 0x000fe40000000000 */
[----:B------:R-:W0:Y:S01]  /*08e0*/  LDC.64 R2, c[0x0][0x210] ;  /* 0x00008400ff027b82 */ /* 0x000e220000000a00 */
[C---:B------:R-:W-:Y:S01]  /*08f0*/  FMUL R8, R19.reuse, R8 ;  /* 0x0000000813087220 */ /* 0x040fe20000400000 */
[----:B------:R-:W-:Y:S01]  /*0900*/  FSETP.GEU.AND P5, PT, R0, -R9, PT ;  /* 0x800000090000720b */ /* 0x000fe20003fae000 */
[----:B------:R-:W-:Y:S01]  /*0910*/  FMUL R19, R19, R22 ;  /* 0x0000001613137220 */ /* 0x000fe20000400000 */
[----:B------:R-:W-:Y:S01]  /*0920*/  FADD R9, R9, R0 ;  /* 0x0000000009097221 */ /* 0x000fe20000000000 */
[--C-:B--2---:R-:W-:Y:S01]  /*0930*/  FADD R12, R12, -R24.reuse ;  /* 0x800000180c0c7221 */ /* 0x104fe20000000000 */
[--C-:B------:R-:W-:Y:S01]  /*0940*/  FADD R22, R15, -R24.reuse ;  /* 0x800000180f167221 */ /* 0x100fe20000000000 */
[----:B------:R-:W-:Y:S01]  /*0950*/  FADD R0, R13, -R24 ;  /* 0x800000180d007221 */ /* 0x000fe20000000000 */
[----:B------:R-:W-:Y:S01]  /*0960*/  FFMA R8, R21, R8, R28 ;  /* 0x0000000815087223 */ /* 0x000fe2000000001c */
[----:B------:R-:W-:Y:S01]  /*0970*/  FADD R14, R14, -R24 ;  /* 0x800000180e0e7221 */ /* 0x000fe20000000000 */
[C---:B------:R-:W-:Y:S01]  /*0980*/  FMUL R12, R5.reuse, R12 ;  /* 0x0000000c050c7220 */ /* 0x040fe20000400000 */
[C---:B------:R-:W-:Y:S01]  /*0990*/  FMUL R22, R5.reuse, R22 ;  /* 0x0000001605167220 */ /* 0x040fe20000400000 */
[C---:B------:R-:W-:Y:S01]  /*09a0*/  FMUL R0, R5.reuse, R0 ;  /* 0x0000000005007220 */ /* 0x040fe20000400000 */
[----:B------:R-:W-:Y:S01]  /*09b0*/  FMUL R14, R5, R14 ;  /* 0x0000000e050e7220 */ /* 0x000fe20000400000 */
[----:B------:R-:W-:Y:S01]  /*09c0*/  FSETP.GEU.AND P6, PT, R7, -R8, PT ;  /* 0x800000080700720b */ /* 0x000fe20003fce000 */
[----:B------:R-:W-:Y:S01]  /*09d0*/  FADD R8, R8, R7 ;  /* 0x0000000708087221 */ /* 0x000fe20000000000 */
[C-C-:B-----5:R-:W-:Y:S01]  /*09e0*/  FFMA R7, R23.reuse, R22, R25.reuse ;  /* 0x0000001617077223 */ /* 0x160fe20000000019 */
[C-C-:B------:R-:W-:Y:S01]  /*09f0*/  FFMA R5, R23.reuse, R12, R25.reuse ;  /* 0x0000000c17057223 */ /* 0x140fe20000000019 */
[C-C-:B------:R-:W-:Y:S01]  /*0a00*/  FFMA R0, R23.reuse, R0, R25.reuse ;  /* 0x0000000017007223 */ /* 0x140fe20000000019 */
[----:B------:R-:W-:Y:S01]  /*0a10*/  FFMA R23, R23, R14, R25 ;  /* 0x0000000e17177223 */ /* 0x000fe20000000019 */
[----:B------:R-:W-:Y:S01]  /*0a20*/  FFMA R21, R21, R19, R28 ;  /* 0x0000001315157223 */ /* 0x000fe2000000001c */
[----:B------:R-:W-:-:S02]  /*0a30*/  FSEL R8, R8, RZ, P6 ;  /* 0x000000ff08087208 */ /* 0x000fc40003000000 */
[----:B------:R-:W-:Y:S01]  /*0a40*/  FSETP.GEU.AND P1, PT, R16, -R5, PT ;  /* 0x800000051000720b */ /* 0x000fe20003f2e000 */
[----:B------:R-:W-:Y:S01]  /*0a50*/  FADD R5, R5, R16 ;  /* 0x0000001005057221 */ /* 0x000fe20000000000 */
[----:B------:R-:W-:Y:S01]  /*0a60*/  FSETP.GEU.AND P2, PT, R20, -R7, PT ;  /* 0x800000071400720b */ /* 0x000fe20003f4e000 */
[----:B------:R-:W-:Y:S01]  /*0a70*/  FADD R11, R21, R6 ;  /* 0x00000006150b7221 */ /* 0x000fe20000000000 */
[----:B------:R-:W-:Y:S01]  /*0a80*/  FSETP.GEU.AND P0, PT, R17, -R0, PT ;  /* 0x800000001100720b */ /* 0x000fe20003f0e000 */
[----:B------:R-:W-:Y:S01]  /*0a90*/  FADD R7, R7, R20 ;  /* 0x0000001407077221 */ /* 0x000fe20000000000 */
[----:B------:R-:W-:Y:S01]  /*0aa0*/  FSETP.GEU.AND P6, PT, R18, -R23, PT ;  /* 0x800000171200720b */ /* 0x000fe20003fce000 */
[----:B------:R-:W-:Y:S01]  /*0ab0*/  FADD R0, R0, R17 ;  /* 0x0000001100007221 */ /* 0x000fe20000000000 */
[----:B------:R-:W-:Y:S01]  /*0ac0*/  FADD R18, R23, R18 ;  /* 0x0000001217127221 */ /* 0x000fe20000000000 */
[----:B------:R-:W-:Y:S01]  /*0ad0*/  FSETP.GEU.AND P3, PT, R6, -R21, PT ;  /* 0x800000150600720b */ /* 0x000fe20003f6e000 */
[----:B0-----:R-:W-:Y:S01]  /*0ae0*/  IMAD.WIDE R2, R4, 0x4, R2 ;  /* 0x0000000404027825 */ /* 0x001fe200078e0202 */
[----:B------:R-:W-:-:S02]  /*0af0*/  FSEL R4, R5, RZ, P1 ;  /* 0x000000ff05047208 */ /* 0x000fc40000800000 */
[----:B------:R-:W-:Y:S02]  /*0b00*/  FSEL R9, R9, RZ, P5 ;  /* 0x000000ff09097208 */ /* 0x000fe40002800000 */
[----:B------:R-:W-:Y:S02]  /*0b10*/  FSEL R10, R10, RZ, P4 ;  /* 0x000000ff0a0a7208 */ /* 0x000fe40002000000 */
[----:B------:R-:W-:Y:S02]  /*0b20*/  FSEL R11, R11, RZ, P3 ;  /* 0x000000ff0b0b7208 */ /* 0x000fe40001800000 */
[----:B------:R-:W-:Y:S02]  /*0b30*/  FSEL R7, R7, RZ, P2 ;  /* 0x000000ff07077208 */ /* 0x000fe40001000000 */
[----:B------:R-:W-:Y:S02]  /*0b40*/  FSEL R5, R0, RZ, P0 ;  /* 0x000000ff00057208 */ /* 0x000fe40000000000 */
[----:B------:R-:W-:Y:S01]  /*0b50*/  FSEL R6, R18, RZ, P6 ;  /* 0x000000ff12067208 */ /* 0x000fe20003000000 */
[----:B------:R-:W-:Y:S04]  /*0b60*/  STG.E.128 desc[UR4][R2.64], R8 ;  /* 0x0000000802007986 */ /* 0x000fe8000c101d04 */
[----:B------:R-:W-:Y:S01]  /*0b70*/  STG.E.128 desc[UR4][R2.64+0x800], R4 ;  /* 0x0008000402007986 */ /* 0x000fe2000c101d04 */
[----:B------:R-:W-:Y:S05]  /*0b80*/  EXIT ;  /* 0x000000000000794d */ /* 0x000fea0003800000 */
.L_x_0:
[----:B------:R-:W-:-:S00]  /*0b90*/  BRA `(.L_x_0) ;  /* 0xfffffffc00fc7947 */ /* 0x000fc0000383ffff */
[----:B------:R-:W-:-:S00]  /*0ba0*/  NOP ;  /* 0x0000000000007918 */ /* 0x000fc00000000000 */
        /* <DEDUP_REMOVED lines=13> */
.L_x_1:


//--------------------- .nv.global.init           --------------------------
	.section	.nv.global.init,"aw",@progbits
.nv.global.init:
	.type		_$_str,@object
	.size		_$_str,(_$_str_$_2 - _$_str)
_$_str:
        /*0000*/ 	.byte	0x5f, 0x5f, 0x43, 0x55, 0x44, 0x41, 0x5f, 0x46, 0x54, 0x5a, 0x00
	.type		_$_str_$_2,@object
	.size		_$_str_$_2,(.L_1 - _$_str_$_2)
_$_str_$_2:
        /*000b*/ 	.byte	0x5f, 0x5f, 0x43, 0x55, 0x44, 0x41, 0x5f, 0x50, 0x52, 0x45, 0x43, 0x5f, 0x53, 0x51, 0x52, 0x54
        /*001b*/ 	.byte	0x00
.L_1:


//--------------------- .nv.constant0.triton_poi_fused__native_batch_norm_legit_no_training_add_relu_5 --------------------------
	.section	.nv.constant0.triton_poi_fused__native_batch_norm_legit_no_training_add_relu_5,"a",@progbits
	.sectionflags	@""
	.align	4
.nv.constant0.triton_poi_fused__native_batch_norm_legit_no_training_add_relu_5:
	.zero		620
